//
// Generated by NVIDIA NVVM Compiler
//
// Compiler Build ID: CL-36424714
// Cuda compilation tools, release 13.0, V13.0.88
// Based on NVVM 20.0.0
//

.version 9.0
.target sm_100
.address_size 64

	// .globl	_Z7maxpoolPfS_

.visible .entry _Z7maxpoolPfS_(
	.param .u64 .ptr .align 1 _Z7maxpoolPfS__param_0,
	.param .u64 .ptr .align 1 _Z7maxpoolPfS__param_1
)
.maxntid 1024
{
	.reg .b16 	%rs<3>;
	.reg .b32 	%r<30>;
	.reg .b32 	%f<51>;
	.reg .b64 	%rd<9>;

	ld.param.u64 	%rd1, [_Z7maxpoolPfS__param_0];
	ld.param.u64 	%rd2, [_Z7maxpoolPfS__param_1];
	cvta.to.global.u64 	%rd3, %rd1;
	mov.u32 	%r1, %ctaid.x;
	shl.b32 	%r2, %r1, 2;
	mov.u32 	%r3, %tid.x;
	shr.u32 	%r4, %r3, 8;
	or.b32  	%r5, %r2, %r4;
	mul.hi.u32 	%r6, %r5, -1851608123;
	shl.b32 	%r7, %r6, 11;
	or.b32  	%r8, %r7, %r3;
	shl.b32 	%r9, %r1, 3;
	shr.u32 	%r10, %r3, 7;
	or.b32  	%r11, %r9, %r10;
	mul.hi.u32 	%r12, %r11, -1851608123;
	shr.u32 	%r13, %r12, 8;
	mul.lo.s32 	%r14, %r13, 450;
	sub.s32 	%r15, %r11, %r14;
	cvt.u16.u32 	%rs1, %r15;
	mul.hi.u16 	%rs2, %rs1, 4370;
	mul.wide.u16 	%r16, %rs2, 8192;
	shl.b32 	%r17, %r1, 4;
	shr.u32 	%r18, %r3, 6;
	or.b32  	%r19, %r17, %r18;
	mul.hi.u32 	%r20, %r19, -2004318071;
	shr.u32 	%r21, %r20, 4;
	mul.lo.s32 	%r22, %r21, 30;
	sub.s32 	%r23, %r19, %r22;
	shl.b32 	%r24, %r23, 7;
	and.b32  	%r25, %r8, -262081;
	or.b32  	%r26, %r25, %r24;
	add.s32 	%r27, %r26, %r16;
	mul.wide.u32 	%rd4, %r27, 4;
	add.s64 	%rd5, %rd3, %rd4;
	ld.global.nc.f32 	%f1, [%rd5];
	max.f32 	%f2, %f1, 0fFF7FFFFD;
	ld.global.nc.f32 	%f3, [%rd5+256];
	max.f32 	%f4, %f2, %f3;
	ld.global.nc.f32 	%f5, [%rd5+512];
	max.f32 	%f6, %f4, %f5;
	ld.global.nc.f32 	%f7, [%rd5+768];
	max.f32 	%f8, %f6, %f7;
	ld.global.nc.f32 	%f9, [%rd5+1024];
	max.f32 	%f10, %f8, %f9;
	ld.global.nc.f32 	%f11, [%rd5+16384];
	max.f32 	%f12, %f10, %f11;
	ld.global.nc.f32 	%f13, [%rd5+16640];
	max.f32 	%f14, %f12, %f13;
	ld.global.nc.f32 	%f15, [%rd5+16896];
	max.f32 	%f16, %f14, %f15;
	ld.global.nc.f32 	%f17, [%rd5+17152];
	max.f32 	%f18, %f16, %f17;
	ld.global.nc.f32 	%f19, [%rd5+17408];
	max.f32 	%f20, %f18, %f19;
	ld.global.nc.f32 	%f21, [%rd5+32768];
	max.f32 	%f22, %f20, %f21;
	ld.global.nc.f32 	%f23, [%rd5+33024];
	max.f32 	%f24, %f22, %f23;
	ld.global.nc.f32 	%f25, [%rd5+33280];
	max.f32 	%f26, %f24, %f25;
	ld.global.nc.f32 	%f27, [%rd5+33536];
	max.f32 	%f28, %f26, %f27;
	ld.global.nc.f32 	%f29, [%rd5+33792];
	max.f32 	%f30, %f28, %f29;
	ld.global.nc.f32 	%f31, [%rd5+49152];
	max.f32 	%f32, %f30, %f31;
	ld.global.nc.f32 	%f33, [%rd5+49408];
	max.f32 	%f34, %f32, %f33;
	ld.global.nc.f32 	%f35, [%rd5+49664];
	max.f32 	%f36, %f34, %f35;
	ld.global.nc.f32 	%f37, [%rd5+49920];
	max.f32 	%f38, %f36, %f37;
	ld.global.nc.f32 	%f39, [%rd5+50176];
	max.f32 	%f40, %f38, %f39;
	ld.global.nc.f32 	%f41, [%rd5+65536];
	max.f32 	%f42, %f40, %f41;
	ld.global.nc.f32 	%f43, [%rd5+65792];
	max.f32 	%f44, %f42, %f43;
	ld.global.nc.f32 	%f45, [%rd5+66048];
	max.f32 	%f46, %f44, %f45;
	ld.global.nc.f32 	%f47, [%rd5+66304];
	max.f32 	%f48, %f46, %f47;
	ld.global.nc.f32 	%f49, [%rd5+66560];
	max.f32 	%f50, %f48, %f49;
	cvta.to.global.u64 	%rd6, %rd2;
	shl.b32 	%r28, %r1, 10;
	or.b32  	%r29, %r28, %r3;
	mul.wide.u32 	%rd7, %r29, 4;
	add.s64 	%rd8, %rd6, %rd7;
	st.global.f32 	[%rd8], %f50;
	ret;

}


// ===== COMPILED SASS (sm_100) =====

	.target	sm_100

	.elftype	@"ET_EXEC"


//--------------------- .note.nv.tkinfo           --------------------------
	.section	.note.nv.tkinfo,"",@"SHT_NOTE"
	.sectionflags	@"SHF_NOTE_NV_TKINFO"
	.tkinfo
        /*0018*/ 	.word	0x00000002
        /*0030*/ 	.string	""
        /*0030*/ 	.string	"ptxas"
        /*0030*/ 	.string	"Cuda compilation tools, release 13.0, V13.0.88"
        /*0030*/ 	.string	"Build cuda_13.0.r13.0/compiler.36424714_0"
        /*0030*/ 	.string	"-arch sm_100 -m 64 "



//--------------------- .note.nv.cuinfo           --------------------------
	.section	.note.nv.cuinfo,"",@"SHT_NOTE"
	.sectionflags	@"SHF_NOTE_NV_CUINFO"
        /*0018*/ 	.short	0x0002
        /*001a*/ 	.short	0x0064
        /*001c*/ 	.short	0x0082
	.zero		2


//--------------------- .nv.info                  --------------------------
	.section	.nv.info,"",@"SHT_CUDA_INFO"
	.align	4


	//----- nvinfo : EIATTR_REGCOUNT
	.align		4
        /*0000*/ 	.byte	0x04, 0x2f
        /*0002*/ 	.short	(.L_1 - .L_0)
	.align		4
.L_0:
        /*0004*/ 	.word	index@(_Z7maxpoolPfS_)
        /*0008*/ 	.word	0x0000001e


	//----- nvinfo : EIATTR_FRAME_SIZE
	.align		4
.L_1:
        /*000c*/ 	.byte	0x04, 0x11
        /*000e*/ 	.short	(.L_3 - .L_2)
	.align		4
.L_2:
        /*0010*/ 	.word	index@(_Z7maxpoolPfS_)
        /*0014*/ 	.word	0x00000000


	//----- nvinfo : EIATTR_MIN_STACK_SIZE
	.align		4
.L_3:
        /*0018*/ 	.byte	0x04, 0x12
        /*001a*/ 	.short	(.L_5 - .L_4)
	.align		4
.L_4:
        /*001c*/ 	.word	index@(_Z7maxpoolPfS_)
        /*0020*/ 	.word	0x00000000
.L_5:


//--------------------- .nv.compat                --------------------------
	.section	.nv.compat,"",@"SHT_CUDA_COMPAT_INFO"
	.align	4
        /*0000*/ 	.byte	0x02, 0x09, 0x00, 0x00, 0x02, 0x02, 0x01, 0x00, 0x02, 0x05, 0x05, 0x00, 0x03, 0x07, 0x01, 0x01
        /*0010*/ 	.byte	0x02, 0x03, 0x00, 0x00, 0x02, 0x06, 0x01, 0x00, 0x04, 0x0b, 0x08, 0x00, 0x09, 0x00, 0x00, 0x00
        /*0020*/ 	.byte	0x00, 0x00, 0x00, 0x00


//--------------------- .nv.info._Z7maxpoolPfS_   --------------------------
	.section	.nv.info._Z7maxpoolPfS_,"",@"SHT_CUDA_INFO"
	.sectionflags	@""
	.align	4


	//----- nvinfo : EIATTR_CUDA_API_VERSION
	.align		4
        /*0000*/ 	.byte	0x04, 0x37
        /*0002*/ 	.short	(.L_7 - .L_6)
.L_6:
        /*0004*/ 	.word	0x00000082


	//----- nvinfo : EIATTR_KPARAM_INFO
	.align		4
.L_7:
        /*0008*/ 	.byte	0x04, 0x17
        /*000a*/ 	.short	(.L_9 - .L_8)
.L_8:
        /*000c*/ 	.word	0x00000000
        /*0010*/ 	.short	0x0001
        /*0012*/ 	.short	0x0008
        /*0014*/ 	.byte	0x00, 0xf5, 0x21, 0x00


	//----- nvinfo : EIATTR_KPARAM_INFO
	.align		4
.L_9:
        /*0018*/ 	.byte	0x04, 0x17
        /*001a*/ 	.short	(.L_11 - .L_10)
.L_10:
        /*001c*/ 	.word	0x00000000
        /*0020*/ 	.short	0x0000
        /*0022*/ 	.short	0x0000
        /*0024*/ 	.byte	0x00, 0xf5, 0x21, 0x00


	//----- nvinfo : EIATTR_SPARSE_MMA_MASK
	.align		4
.L_11:
        /*0028*/ 	.byte	0x03, 0x50
        /*002a*/ 	.short	0x0000


	//----- nvinfo : EIATTR_MAXREG_COUNT
	.align		4
        /*002c*/ 	.byte	0x03, 0x1b
        /*002e*/ 	.short	0x0040


	//----- nvinfo : EIATTR_MERCURY_ISA_VERSION
	.align		4
        /*0030*/ 	.byte	0x03, 0x5f
        /*0032*/ 	.short	0x0101


	//----- nvinfo : EIATTR_VRC_CTA_INIT_COUNT
	.align		4
        /*0034*/ 	.byte	0x02, 0x4a
	.zero		1
	.zero		1


	//----- nvinfo : EIATTR_EXIT_INSTR_OFFSETS
	.align		4
        /*0038*/ 	.byte	0x04, 0x1c
        /*003a*/ 	.short	(.L_13 - .L_12)


	//   ....[0]....
.L_12:
        /*003c*/ 	.word	0x00000490


	//----- nvinfo : EIATTR_MAX_THREADS
	.align		4
.L_13:
        /*0040*/ 	.byte	0x04, 0x05
        /*0042*/ 	.short	(.L_15 - .L_14)
.L_14:
        /*0044*/ 	.word	0x00000400
        /*0048*/ 	.word	0x00000001
        /*004c*/ 	.word	0x00000001


	//----- nvinfo : EIATTR_CBANK_PARAM_SIZE
	.align		4
.L_15:
        /*0050*/ 	.byte	0x03, 0x19
        /*0052*/ 	.short	0x0010


	//----- nvinfo : EIATTR_PARAM_CBANK
	.align		4
        /*0054*/ 	.byte	0x04, 0x0a
        /*0056*/ 	.short	(.L_17 - .L_16)
	.align		4
.L_16:
        /*0058*/ 	.word	index@(.nv.constant0._Z7maxpoolPfS_)
        /*005c*/ 	.short	0x0380
        /*005e*/ 	.short	0x0010


	//----- nvinfo : EIATTR_SW_WAR
	.align		4
.L_17:
        /*0060*/ 	.byte	0x04, 0x36
        /*0062*/ 	.short	(.L_19 - .L_18)
.L_18:
        /*0064*/ 	.word	0x00000008
.L_19:


//--------------------- .nv.callgraph             --------------------------
	.section	.nv.callgraph,"",@"SHT_CUDA_CALLGRAPH"
	.align	4
	.sectionentsize	8
	.align		4
        /*0000*/ 	.word	0x00000000
	.align		4
        /*0004*/ 	.word	0xffffffff
	.align		4
        /*0008*/ 	.word	0x00000000
	.align		4
        /*000c*/ 	.word	0xfffffffe
	.align		4
        /*0010*/ 	.word	0x00000000
	.align		4
        /*0014*/ 	.word	0xfffffffd
	.align		4
        /*0018*/ 	.word	0x00000000
	.align		4
        /*001c*/ 	.word	0xfffffffc


//--------------------- .text._Z7maxpoolPfS_      --------------------------
	.section	.text._Z7maxpoolPfS_,"ax",@progbits
	.align	128
        .global         _Z7maxpoolPfS_
        .type           _Z7maxpoolPfS_,@function
        .size           _Z7maxpoolPfS_,(.L_x_1 - _Z7maxpoolPfS_)
        .other          _Z7maxpoolPfS_,@"STO_CUDA_ENTRY STV_DEFAULT"
_Z7maxpoolPfS_:
.text._Z7maxpoolPfS_:
[----:B------:R-:W-:Y:S01]  /*0000*/  LDC R1, c[0x0][0x37c] ;  /* 0x0000df00ff017b82 */ /* 0x000fe20000000800 */
[----:B------:R-:W0:Y:S07]  /*0010*/  S2R R0, SR_TID.X ;  /* 0x0000000000007919 */ /* 0x000e2e0000002100 */
[----:B------:R-:W1:Y:S02]  /*0020*/  S2UR UR4, SR_CTAID.X ;  /* 0x00000000000479c3 */ /* 0x000e640000002500 */
[----:B-1----:R-:W-:-:S02]  /*0030*/  USHF.L.U32 UR5, UR4, 0x3, URZ ;  /* 0x0000000304057899 */ /* 0x002fc400080006ff */
[----:B------:R-:W-:Y:S01]  /*0040*/  USHF.L.U32 UR6, UR4, 0x4, URZ ;  /* 0x0000000404067899 */ /* 0x000fe200080006ff */
[--C-:B0-----:R-:W-:Y:S02]  /*0050*/  SHF.R.U32.HI R2, RZ, 0x7, R0.reuse ;  /* 0x00000007ff027819 */ /* 0x101fe40000011600 */
[----:B------:R-:W-:Y:S02]  /*0060*/  SHF.R.U32.HI R4, RZ, 0x6, R0 ;  /* 0x00000006ff047819 */ /* 0x000fe40000011600 */
[----:B------:R-:W-:Y:S01]  /*0070*/  LOP3.LUT R3, R2, UR5, RZ, 0xfc, !PT ;  /* 0x0000000502037c12 */ /* 0x000fe2000f8efcff */
[----:B------:R-:W-:Y:S01]  /*0080*/  USHF.L.U32 UR5, UR4, 0x2, URZ ;  /* 0x0000000204057899 */ /* 0x000fe200080006ff */
[----:B------:R-:W-:-:S04]  /*0090*/  LOP3.LUT R5, R4, UR6, RZ, 0xfc, !PT ;  /* 0x0000000604057c12 */ /* 0x000fc8000f8efcff */
[----:B------:R-:W0:Y:S01]  /*00a0*/  LDCU.64 UR6, c[0x0][0x358] ;  /* 0x00006b00ff0677ac */ /* 0x000e220008000a00 */
[----:B------:R-:W-:Y:S01]  /*00b0*/  SHF.R.U32.HI R2, RZ, 0x8, R0 ;  /* 0x00000008ff027819 */ /* 0x000fe20000011600 */
[----:B------:R-:W-:-:S03]  /*00c0*/  IMAD.HI.U32 R4, R3, -0x6e5d4c3b, RZ ;  /* 0x91a2b3c503047827 */ /* 0x000fc600078e00ff */
[----:B------:R-:W-:Y:S01]  /*00d0*/  LOP3.LUT R2, R2, UR5, RZ, 0xfc, !PT ;  /* 0x0000000502027c12 */ /* 0x000fe2000f8efcff */
[----:B------:R-:W-:Y:S01]  /*00e0*/  IMAD.HI.U32 R7, R5, -0x77777777, RZ ;  /* 0x8888888905077827 */ /* 0x000fe200078e00ff */
[----:B------:R-:W-:-:S03]  /*00f0*/  SHF.R.U32.HI R6, RZ, 0x8, R4 ;  /* 0x00000008ff067819 */ /* 0x000fc60000011604 */
[----:B------:R-:W-:Y:S01]  /*0100*/  IMAD.HI.U32 R4, R2, -0x6e5d4c3b, RZ ;  /* 0x91a2b3c502047827 */ /* 0x000fe200078e00ff */
[----:B------:R-:W-:-:S03]  /*0110*/  SHF.R.U32.HI R8, RZ, 0x4, R7 ;  /* 0x00000004ff087819 */ /* 0x000fc60000011607 */
[----:B------:R-:W-:Y:S02]  /*0120*/  IMAD R6, R6, -0x1c2, R3 ;  /* 0xfffffe3e06067824 */ /* 0x000fe400078e0203 */
[----:B------:R-:W1:Y:S01]  /*0130*/  LDC.64 R2, c[0x0][0x380] ;  /* 0x0000e000ff027b82 */ /* 0x000e620000000a00 */
[----:B------:R-:W-:Y:S02]  /*0140*/  IMAD R8, R8, -0x1e, R5 ;  /* 0xffffffe208087824 */ /* 0x000fe400078e0205 */
[----:B------:R-:W-:Y:S01]  /*0150*/  LOP3.LUT R6, R6, 0xffff, RZ, 0xc0, !PT ;  /* 0x0000ffff06067812 */ /* 0x000fe200078ec0ff */
[----:B------:R-:W-:Y:S02]  /*0160*/  IMAD.SHL.U32 R5, R4, 0x800, RZ ;  /* 0x0000080004057824 */ /* 0x000fe400078e00ff */
[----:B------:R-:W-:Y:S02]  /*0170*/  IMAD.SHL.U32 R8, R8, 0x80, RZ ;  /* 0x0000008008087824 */ /* 0x000fe400078e00ff */
[----:B------:R-:W-:Y:S01]  /*0180*/  IMAD R4, R6, 0x1112, RZ ;  /* 0x0000111206047824 */ /* 0x000fe200078e02ff */
[----:B------:R-:W-:-:S04]  /*0190*/  LOP3.LUT R5, R5, 0xfffc003f, R0, 0xc8, !PT ;  /* 0xfffc003f05057812 */ /* 0x000fc800078ec800 */
[----:B------:R-:W-:Y:S02]  /*01a0*/  LOP3.LUT R5, R5, R8, RZ, 0xfc, !PT ;  /* 0x0000000805057212 */ /* 0x000fe400078efcff */
[----:B------:R-:W-:-:S05]  /*01b0*/  SHF.R.U32.HI R4, RZ, 0x10, R4 ;  /* 0x00000010ff047819 */ /* 0x000fca0000011604 */
[----:B------:R-:W-:-:S04]  /*01c0*/  IMAD R5, R4, 0x2000, R5 ;  /* 0x0000200004057824 */ /* 0x000fc800078e0205 */
[----:B-1----:R-:W-:-:S05]  /*01d0*/  IMAD.WIDE.U32 R2, R5, 0x4, R2 ;  /* 0x0000000405027825 */ /* 0x002fca00078e0002 */
[----:B0-----:R-:W2:Y:S04]  /*01e0*/  LDG.E.CONSTANT R12, desc[UR6][R2.64] ;  /* 0x00000006020c7981 */ /* 0x001ea8000c1e9900 */
[----:B------:R-:W2:Y:S04]  /*01f0*/  LDG.E.CONSTANT R13, desc[UR6][R2.64+0x100] ;  /* 0x00010006020d7981 */ /* 0x000ea8000c1e9900 */
[----:B------:R-:W3:Y:S04]  /*0200*/  LDG.E.CONSTANT R26, desc[UR6][R2.64+0x200] ;  /* 0x00020006021a7981 */ /* 0x000ee8000c1e9900 */
[----:B------:R-:W3:Y:S04]  /*0210*/  LDG.E.CONSTANT R27, desc[UR6][R2.64+0x300] ;  /* 0x00030006021b7981 */ /* 0x000ee8000c1e9900 */
[----:B------:R-:W4:Y:S04]  /*0220*/  LDG.E.CONSTANT R23, desc[UR6][R2.64+0x400] ;  /* 0x0004000602177981 */ /* 0x000f28000c1e9900 */
[----:B------:R-:W4:Y:S04]  /*0230*/  LDG.E.CONSTANT R24, desc[UR6][R2.64+0x4000] ;  /* 0x0040000602187981 */ /* 0x000f28000c1e9900 */
[----:B------:R-:W5:Y:S04]  /*0240*/  LDG.E.CONSTANT R22, desc[UR6][R2.64+0x4100] ;  /* 0x0041000602167981 */ /* 0x000f68000c1e9900 */
        /* <DEDUP_REMOVED lines=15> */
[----:B------:R-:W5:Y:S01]  /*0340*/  LDG.E.CONSTANT R14, desc[UR6][R2.64+0x10200] ;  /* 0x01020006020e7981 */ /* 0x000f62000c1e9900 */
[----:B--2---:R-:W-:-:S03]  /*0350*/  FMNMX3 R25, R12, -3.40282306073709652508e+38, R13, !PT ;  /* 0xff7ffffd0c197876 */ /* 0x004fc6000780000d */
[----:B------:R-:W2:Y:S04]  /*0360*/  LDG.E.CONSTANT R13, desc[UR6][R2.64+0x10300] ;  /* 0x01030006020d7981 */ /* 0x000ea8000c1e9900 */
[----:B------:R0:W2:Y:S01]  /*0370*/  LDG.E.CONSTANT R12, desc[UR6][R2.64+0x10400] ;  /* 0x01040006020c7981 */ /* 0x0000a2000c1e9900 */
[----:B---3--:R-:W-:-:S04]  /*0380*/  FMNMX3 R25, R25, R26, R27, !PT ;  /* 0x0000001a19197276 */ /* 0x008fc8000780001b */
[----:B----4-:R-:W-:-:S04]  /*0390*/  FMNMX3 R23, R25, R23, R24, !PT ;  /* 0x0000001719177276 */ /* 0x010fc80007800018 */
[----:B-----5:R-:W-:-:S04]  /*03a0*/  FMNMX3 R21, R23, R22, R21, !PT ;  /* 0x0000001617157276 */ /* 0x020fc80007800015 */
[----:B------:R-:W-:-:S04]  /*03b0*/  FMNMX3 R19, R21, R20, R19, !PT ;  /* 0x0000001415137276 */ /* 0x000fc80007800013 */
[----:B------:R-:W-:-:S04]  /*03c0*/  FMNMX3 R17, R19, R18, R17, !PT ;  /* 0x0000001213117276 */ /* 0x000fc80007800011 */
[----:B------:R-:W-:Y:S02]  /*03d0*/  FMNMX3 R15, R17, R16, R15, !PT ;  /* 0x00000010110f7276 */ /* 0x000fe4000780000f */
[----:B------:R-:W1:Y:S02]  /*03e0*/  LDC.64 R16, c[0x0][0x388] ;  /* 0x0000e200ff107b82 */ /* 0x000e640000000a00 */
[----:B------:R-:W-:Y:S01]  /*03f0*/  FMNMX3 R4, R15, R4, R5, !PT ;  /* 0x000000040f047276 */ /* 0x000fe20007800005 */
[----:B------:R-:W-:-:S03]  /*0400*/  USHF.L.U32 UR4, UR4, 0xa, URZ ;  /* 0x0000000a04047899 */ /* 0x000fc600080006ff */
[----:B------:R-:W-:-:S04]  /*0410*/  FMNMX3 R4, R4, R6, R7, !PT ;  /* 0x0000000604047276 */ /* 0x000fc80007800007 */
[----:B------:R-:W-:Y:S02]  /*0420*/  FMNMX3 R4, R4, R8, R9, !PT ;  /* 0x0000000804047276 */ /* 0x000fe40007800009 */
[----:B0-----:R-:W-:Y:S02]  /*0430*/  LOP3.LUT R3, R0, UR4, RZ, 0xfc, !PT ;  /* 0x0000000400037c12 */ /* 0x001fe4000f8efcff */
[----:B------:R-:W-:-:S03]  /*0440*/  FMNMX3 R4, R4, R10, R11, !PT ;  /* 0x0000000a04047276 */ /* 0x000fc6000780000b */
[----:B-1----:R-:W-:Y:S01]  /*0450*/  IMAD.WIDE.U32 R16, R3, 0x4, R16 ;  /* 0x0000000403107825 */ /* 0x002fe200078e0010 */
[----:B--2---:R-:W-:-:S04]  /*0460*/  FMNMX3 R13, R4, R14, R13, !PT ;  /* 0x0000000e040d7276 */ /* 0x004fc8000780000d */
[----:B------:R-:W-:-:S05]  /*0470*/  FMNMX R13, R13, R12, !PT ;  /* 0x0000000c0d0d7209 */ /* 0x000fca0007800000 */
[----:B------:R-:W-:Y:S01]  /*0480*/  STG.E desc[UR6][R16.64], R13 ;  /* 0x0000000d10007986 */ /* 0x000fe2000c101906 */
[----:B------:R-:W-:Y:S05]  /*0490*/  EXIT ;  /* 0x000000000000794d */ /* 0x000fea0003800000 */
.L_x_0:
[----:B------:R-:W-:-:S00]  /*04a0*/  BRA `(.L_x_0) ;  /* 0xfffffffc00fc7947 */ /* 0x000fc0000383ffff */
[----:B------:R-:W-:-:S00]  /*04b0*/  NOP ;  /* 0x0000000000007918 */ /* 0x000fc00000000000 */
        /* <DEDUP_REMOVED lines=12> */
.L_x_1:


//--------------------- .nv.shared.reserved.0     --------------------------
	.section	.nv.shared.reserved.0,"aw",@nobits
	.weak		__nv_reservedSMEM_offset_0_alias
	.size		__nv_reservedSMEM_offset_0_alias, 0, 64
	.other		__nv_reservedSMEM_offset_0_alias,@"STO_CUDA_RESERVED_SHARED STV_DEFAULT"
__nv_reservedSMEM_offset_0_alias:
	.zero		0
	.zero		64


//--------------------- .nv.constant0._Z7maxpoolPfS_ --------------------------
	.section	.nv.constant0._Z7maxpoolPfS_,"a",@progbits
	.sectionflags	@""
	.align	4
.nv.constant0._Z7maxpoolPfS_:
	.zero		912


//--------------------- SYMBOLS --------------------------

	.type		.nv.reservedSmem.offset0,@object
	.size		.nv.reservedSmem.offset0,0x4
